//
// Generated by NVIDIA NVVM Compiler
//
// Compiler Build ID: CL-36424714
// Cuda compilation tools, release 13.0, V13.0.88
// Based on NVVM 20.0.0
//

.version 9.0
.target sm_100
.address_size 64

	// .globl	_Z7reduce0PfS_
// _ZZ7reduce0PfS_E5sdata has been demoted
// _ZZ7reduce1PfS_E5sdata has been demoted
// _ZZ7reduce2PfS_E5sdata has been demoted
// _ZZ7reduce3PfS_E5sdata has been demoted
// _ZZ7reduce4PfS_E5sdata has been demoted
// _ZZ7reduce5PfS_E5sdata has been demoted

.visible .entry _Z7reduce0PfS_(
	.param .u64 .ptr .align 1 _Z7reduce0PfS__param_0,
	.param .u64 .ptr .align 1 _Z7reduce0PfS__param_1
)
{
	.reg .pred 	%p<5>;
	.reg .b32 	%r<16>;
	.reg .b32 	%f<6>;
	.reg .b64 	%rd<9>;
	// demoted variable
	.shared .align 4 .b8 _ZZ7reduce0PfS_E5sdata[1024];
	ld.param.u64 	%rd2, [_Z7reduce0PfS__param_0];
	ld.param.u64 	%rd1, [_Z7reduce0PfS__param_1];
	cvta.to.global.u64 	%rd3, %rd2;
	mov.u32 	%r1, %tid.x;
	mov.u32 	%r2, %ctaid.x;
	mov.u32 	%r3, %ntid.x;
	mad.lo.s32 	%r7, %r2, %r3, %r1;
	mul.wide.u32 	%rd4, %r7, 4;
	add.s64 	%rd5, %rd3, %rd4;
	ld.global.f32 	%f1, [%rd5];
	shl.b32 	%r8, %r1, 2;
	mov.u32 	%r9, _ZZ7reduce0PfS_E5sdata;
	add.s32 	%r4, %r9, %r8;
	st.shared.f32 	[%r4], %f1;
	bar.sync 	0;
	setp.lt.u32 	%p1, %r3, 2;
	@%p1 bra 	$L__BB0_5;
	mov.b32 	%r15, 1;
$L__BB0_2:
	shl.b32 	%r6, %r15, 1;
	add.s32 	%r11, %r6, -1;
	and.b32  	%r12, %r11, %r1;
	setp.ne.s32 	%p2, %r12, 0;
	@%p2 bra 	$L__BB0_4;
	shl.b32 	%r13, %r15, 2;
	add.s32 	%r14, %r4, %r13;
	ld.shared.f32 	%f2, [%r14];
	ld.shared.f32 	%f3, [%r4];
	add.f32 	%f4, %f2, %f3;
	st.shared.f32 	[%r4], %f4;
$L__BB0_4:
	bar.sync 	0;
	setp.lt.u32 	%p3, %r6, %r3;
	mov.u32 	%r15, %r6;
	@%p3 bra 	$L__BB0_2;
$L__BB0_5:
	setp.ne.s32 	%p4, %r1, 0;
	@%p4 bra 	$L__BB0_7;
	ld.shared.f32 	%f5, [_ZZ7reduce0PfS_E5sdata];
	cvta.to.global.u64 	%rd6, %rd1;
	mul.wide.u32 	%rd7, %r2, 4;
	add.s64 	%rd8, %rd6, %rd7;
	st.global.f32 	[%rd8], %f5;
$L__BB0_7:
	ret;

}
	// .globl	_Z7reduce1PfS_
.visible .entry _Z7reduce1PfS_(
	.param .u64 .ptr .align 1 _Z7reduce1PfS__param_0,
	.param .u64 .ptr .align 1 _Z7reduce1PfS__param_1
)
{
	.reg .pred 	%p<5>;
	.reg .b32 	%r<21>;
	.reg .b32 	%f<6>;
	.reg .b64 	%rd<9>;
	// demoted variable
	.shared .align 4 .b8 _ZZ7reduce1PfS_E5sdata[1024];
	ld.param.u64 	%rd2, [_Z7reduce1PfS__param_0];
	ld.param.u64 	%rd1, [_Z7reduce1PfS__param_1];
	cvta.to.global.u64 	%rd3, %rd2;
	mov.u32 	%r1, %tid.x;
	mov.u32 	%r2, %ctaid.x;
	mov.u32 	%r3, %ntid.x;
	mad.lo.s32 	%r9, %r2, %r3, %r1;
	mul.wide.u32 	%rd4, %r9, 4;
	add.s64 	%rd5, %rd3, %rd4;
	ld.global.f32 	%f1, [%rd5];
	shl.b32 	%r10, %r1, 2;
	mov.u32 	%r11, _ZZ7reduce1PfS_E5sdata;
	add.s32 	%r12, %r11, %r10;
	st.shared.f32 	[%r12], %f1;
	bar.sync 	0;
	setp.lt.u32 	%p1, %r3, 2;
	@%p1 bra 	$L__BB1_5;
	shl.b32 	%r4, %r1, 1;
	shr.u32 	%r5, %r3, 1;
	mov.b32 	%r20, 1;
$L__BB1_2:
	mul.lo.s32 	%r7, %r20, %r4;
	setp.ge.u32 	%p2, %r7, %r3;
	@%p2 bra 	$L__BB1_4;
	add.s32 	%r14, %r7, %r20;
	shl.b32 	%r15, %r14, 2;
	add.s32 	%r17, %r11, %r15;
	ld.shared.f32 	%f2, [%r17];
	shl.b32 	%r18, %r7, 2;
	add.s32 	%r19, %r11, %r18;
	ld.shared.f32 	%f3, [%r19];
	add.f32 	%f4, %f2, %f3;
	st.shared.f32 	[%r19], %f4;
$L__BB1_4:
	bar.sync 	0;
	shl.b32 	%r20, %r20, 1;
	setp.le.u32 	%p3, %r20, %r5;
	@%p3 bra 	$L__BB1_2;
$L__BB1_5:
	setp.ne.s32 	%p4, %r1, 0;
	@%p4 bra 	$L__BB1_7;
	ld.shared.f32 	%f5, [_ZZ7reduce1PfS_E5sdata];
	cvta.to.global.u64 	%rd6, %rd1;
	mul.wide.u32 	%rd7, %r2, 4;
	add.s64 	%rd8, %rd6, %rd7;
	st.global.f32 	[%rd8], %f5;
$L__BB1_7:
	ret;

}
	// .globl	_Z7reduce2PfS_
.visible .entry _Z7reduce2PfS_(
	.param .u64 .ptr .align 1 _Z7reduce2PfS__param_0,
	.param .u64 .ptr .align 1 _Z7reduce2PfS__param_1
)
{
	.reg .pred 	%p<5>;
	.reg .b32 	%r<13>;
	.reg .b32 	%f<6>;
	.reg .b64 	%rd<9>;
	// demoted variable
	.shared .align 4 .b8 _ZZ7reduce2PfS_E5sdata[1024];
	ld.param.u64 	%rd2, [_Z7reduce2PfS__param_0];
	ld.param.u64 	%rd1, [_Z7reduce2PfS__param_1];
	cvta.to.global.u64 	%rd3, %rd2;
	mov.u32 	%r1, %tid.x;
	mov.u32 	%r2, %ctaid.x;
	mov.u32 	%r12, %ntid.x;
	mad.lo.s32 	%r7, %r2, %r12, %r1;
	mul.wide.u32 	%rd4, %r7, 4;
	add.s64 	%rd5, %rd3, %rd4;
	ld.global.f32 	%f1, [%rd5];
	shl.b32 	%r8, %r1, 2;
	mov.u32 	%r9, _ZZ7reduce2PfS_E5sdata;
	add.s32 	%r4, %r9, %r8;
	st.shared.f32 	[%r4], %f1;
	bar.sync 	0;
	setp.lt.u32 	%p1, %r12, 2;
	@%p1 bra 	$L__BB2_4;
$L__BB2_1:
	shr.u32 	%r6, %r12, 1;
	setp.ge.u32 	%p2, %r1, %r6;
	@%p2 bra 	$L__BB2_3;
	shl.b32 	%r10, %r6, 2;
	add.s32 	%r11, %r4, %r10;
	ld.shared.f32 	%f2, [%r11];
	ld.shared.f32 	%f3, [%r4];
	add.f32 	%f4, %f2, %f3;
	st.shared.f32 	[%r4], %f4;
$L__BB2_3:
	bar.sync 	0;
	setp.gt.u32 	%p3, %r12, 3;
	mov.u32 	%r12, %r6;
	@%p3 bra 	$L__BB2_1;
$L__BB2_4:
	setp.ne.s32 	%p4, %r1, 0;
	@%p4 bra 	$L__BB2_6;
	ld.shared.f32 	%f5, [_ZZ7reduce2PfS_E5sdata];
	cvta.to.global.u64 	%rd6, %rd1;
	mul.wide.u32 	%rd7, %r2, 4;
	add.s64 	%rd8, %rd6, %rd7;
	st.global.f32 	[%rd8], %f5;
$L__BB2_6:
	ret;

}
	// .globl	_Z7reduce3PfS_
.visible .entry _Z7reduce3PfS_(
	.param .u64 .ptr .align 1 _Z7reduce3PfS__param_0,
	.param .u64 .ptr .align 1 _Z7reduce3PfS__param_1
)
{
	.reg .pred 	%p<10>;
	.reg .b32 	%r<13>;
	.reg .b32 	%f<24>;
	.reg .b64 	%rd<9>;
	// demoted variable
	.shared .align 4 .b8 _ZZ7reduce3PfS_E5sdata[1024];
	ld.param.u64 	%rd2, [_Z7reduce3PfS__param_0];
	ld.param.u64 	%rd1, [_Z7reduce3PfS__param_1];
	cvta.to.global.u64 	%rd3, %rd2;
	mov.u32 	%r1, %tid.x;
	mov.u32 	%r2, %ctaid.x;
	mov.u32 	%r12, %ntid.x;
	mad.lo.s32 	%r7, %r2, %r12, %r1;
	mul.wide.u32 	%rd4, %r7, 4;
	add.s64 	%rd5, %rd3, %rd4;
	ld.global.f32 	%f1, [%rd5];
	shl.b32 	%r8, %r1, 2;
	mov.u32 	%r9, _ZZ7reduce3PfS_E5sdata;
	add.s32 	%r4, %r9, %r8;
	st.shared.f32 	[%r4], %f1;
	bar.sync 	0;
	setp.lt.u32 	%p1, %r12, 66;
	@%p1 bra 	$L__BB3_4;
$L__BB3_1:
	shr.u32 	%r6, %r12, 1;
	setp.ge.u32 	%p2, %r1, %r6;
	@%p2 bra 	$L__BB3_3;
	shl.b32 	%r10, %r6, 2;
	add.s32 	%r11, %r4, %r10;
	ld.shared.f32 	%f2, [%r11];
	ld.shared.f32 	%f3, [%r4];
	add.f32 	%f4, %f2, %f3;
	st.shared.f32 	[%r4], %f4;
$L__BB3_3:
	bar.sync 	0;
	setp.gt.u32 	%p3, %r12, 131;
	mov.u32 	%r12, %r6;
	@%p3 bra 	$L__BB3_1;
$L__BB3_4:
	setp.gt.u32 	%p4, %r1, 31;
	@%p4 bra 	$L__BB3_6;
	ld.volatile.shared.f32 	%f5, [%r4+128];
	ld.volatile.shared.f32 	%f6, [%r4];
	add.f32 	%f7, %f5, %f6;
	st.volatile.shared.f32 	[%r4], %f7;
$L__BB3_6:
	setp.gt.u32 	%p5, %r1, 15;
	@%p5 bra 	$L__BB3_8;
	ld.volatile.shared.f32 	%f8, [%r4+64];
	ld.volatile.shared.f32 	%f9, [%r4];
	add.f32 	%f10, %f8, %f9;
	st.volatile.shared.f32 	[%r4], %f10;
$L__BB3_8:
	setp.gt.u32 	%p6, %r1, 7;
	@%p6 bra 	$L__BB3_10;
	ld.volatile.shared.f32 	%f11, [%r4+32];
	ld.volatile.shared.f32 	%f12, [%r4];
	add.f32 	%f13, %f11, %f12;
	st.volatile.shared.f32 	[%r4], %f13;
$L__BB3_10:
	setp.gt.u32 	%p7, %r1, 3;
	@%p7 bra 	$L__BB3_12;
	ld.volatile.shared.f32 	%f14, [%r4+16];
	ld.volatile.shared.f32 	%f15, [%r4];
	add.f32 	%f16, %f14, %f15;
	st.volatile.shared.f32 	[%r4], %f16;
$L__BB3_12:
	setp.gt.u32 	%p8, %r1, 1;
	@%p8 bra 	$L__BB3_14;
	ld.volatile.shared.f32 	%f17, [%r4+8];
	ld.volatile.shared.f32 	%f18, [%r4];
	add.f32 	%f19, %f17, %f18;
	st.volatile.shared.f32 	[%r4], %f19;
$L__BB3_14:
	setp.ne.s32 	%p9, %r1, 0;
	@%p9 bra 	$L__BB3_16;
	ld.volatile.shared.f32 	%f20, [_ZZ7reduce3PfS_E5sdata+4];
	ld.volatile.shared.f32 	%f21, [%r4];
	add.f32 	%f22, %f20, %f21;
	st.volatile.shared.f32 	[%r4], %f22;
	ld.shared.f32 	%f23, [_ZZ7reduce3PfS_E5sdata];
	cvta.to.global.u64 	%rd6, %rd1;
	mul.wide.u32 	%rd7, %r2, 4;
	add.s64 	%rd8, %rd6, %rd7;
	st.global.f32 	[%rd8], %f23;
$L__BB3_16:
	ret;

}
	// .globl	_Z7reduce4PfS_
.visible .entry _Z7reduce4PfS_(
	.param .u64 .ptr .align 1 _Z7reduce4PfS__param_0,
	.param .u64 .ptr .align 1 _Z7reduce4PfS__param_1
)
{
	.reg .pred 	%p<6>;
	.reg .b32 	%r<13>;
	.reg .b32 	%f<24>;
	.reg .b64 	%rd<9>;
	// demoted variable
	.shared .align 4 .b8 _ZZ7reduce4PfS_E5sdata[1024];
	ld.param.u64 	%rd2, [_Z7reduce4PfS__param_0];
	ld.param.u64 	%rd1, [_Z7reduce4PfS__param_1];
	cvta.to.global.u64 	%rd3, %rd2;
	mov.u32 	%r1, %tid.x;
	mov.u32 	%r2, %ctaid.x;
	mov.u32 	%r12, %ntid.x;
	mad.lo.s32 	%r7, %r2, %r12, %r1;
	mul.wide.u32 	%rd4, %r7, 4;
	add.s64 	%rd5, %rd3, %rd4;
	ld.global.f32 	%f1, [%rd5];
	shl.b32 	%r8, %r1, 2;
	mov.u32 	%r9, _ZZ7reduce4PfS_E5sdata;
	add.s32 	%r4, %r9, %r8;
	st.shared.f32 	[%r4], %f1;
	bar.sync 	0;
	setp.lt.u32 	%p1, %r12, 66;
	@%p1 bra 	$L__BB4_4;
$L__BB4_1:
	shr.u32 	%r6, %r12, 1;
	setp.ge.u32 	%p2, %r1, %r6;
	@%p2 bra 	$L__BB4_3;
	shl.b32 	%r10, %r6, 2;
	add.s32 	%r11, %r4, %r10;
	ld.shared.f32 	%f2, [%r11];
	ld.shared.f32 	%f3, [%r4];
	add.f32 	%f4, %f2, %f3;
	st.shared.f32 	[%r4], %f4;
$L__BB4_3:
	bar.sync 	0;
	setp.gt.u32 	%p3, %r12, 131;
	mov.u32 	%r12, %r6;
	@%p3 bra 	$L__BB4_1;
$L__BB4_4:
	setp.gt.u32 	%p4, %r1, 31;
	@%p4 bra 	$L__BB4_7;
	ld.volatile.shared.f32 	%f5, [%r4+128];
	ld.volatile.shared.f32 	%f6, [%r4];
	add.f32 	%f7, %f5, %f6;
	st.volatile.shared.f32 	[%r4], %f7;
	ld.volatile.shared.f32 	%f8, [%r4+64];
	ld.volatile.shared.f32 	%f9, [%r4];
	add.f32 	%f10, %f8, %f9;
	st.volatile.shared.f32 	[%r4], %f10;
	ld.volatile.shared.f32 	%f11, [%r4+32];
	ld.volatile.shared.f32 	%f12, [%r4];
	add.f32 	%f13, %f11, %f12;
	st.volatile.shared.f32 	[%r4], %f13;
	ld.volatile.shared.f32 	%f14, [%r4+16];
	ld.volatile.shared.f32 	%f15, [%r4];
	add.f32 	%f16, %f14, %f15;
	st.volatile.shared.f32 	[%r4], %f16;
	ld.volatile.shared.f32 	%f17, [%r4+8];
	ld.volatile.shared.f32 	%f18, [%r4];
	add.f32 	%f19, %f17, %f18;
	st.volatile.shared.f32 	[%r4], %f19;
	ld.volatile.shared.f32 	%f20, [%r4+4];
	ld.volatile.shared.f32 	%f21, [%r4];
	add.f32 	%f22, %f20, %f21;
	st.volatile.shared.f32 	[%r4], %f22;
	setp.ne.s32 	%p5, %r1, 0;
	@%p5 bra 	$L__BB4_7;
	ld.shared.f32 	%f23, [_ZZ7reduce4PfS_E5sdata];
	cvta.to.global.u64 	%rd6, %rd1;
	mul.wide.u32 	%rd7, %r2, 4;
	add.s64 	%rd8, %rd6, %rd7;
	st.global.f32 	[%rd8], %f23;
$L__BB4_7:
	ret;

}
	// .globl	_Z7reduce5PfS_
.visible .entry _Z7reduce5PfS_(
	.param .u64 .ptr .align 1 _Z7reduce5PfS__param_0,
	.param .u64 .ptr .align 1 _Z7reduce5PfS__param_1
)
{
	.reg .pred 	%p<6>;
	.reg .b32 	%r<19>;
	.reg .b32 	%f<35>;
	.reg .b64 	%rd<15>;
	// demoted variable
	.shared .align 4 .b8 _ZZ7reduce5PfS_E5sdata[1024];
	ld.param.u64 	%rd2, [_Z7reduce5PfS__param_0];
	ld.param.u64 	%rd1, [_Z7reduce5PfS__param_1];
	mov.u32 	%r1, %tid.x;
	mov.u32 	%r2, %ctaid.x;
	mov.u32 	%r18, %ntid.x;
	shl.b32 	%r7, %r1, 2;
	mov.u32 	%r8, _ZZ7reduce5PfS_E5sdata;
	add.s32 	%r4, %r8, %r7;
	mov.b32 	%r9, 0;
	st.volatile.shared.u32 	[%r4], %r9;
	cvta.to.global.u64 	%rd3, %rd2;
	mul.lo.s32 	%r10, %r2, %r18;
	shl.b32 	%r11, %r10, 2;
	add.s32 	%r12, %r11, %r1;
	mul.wide.u32 	%rd4, %r12, 4;
	add.s64 	%rd5, %rd3, %rd4;
	ld.global.f32 	%f1, [%rd5];
	ld.volatile.shared.f32 	%f2, [%r4];
	add.f32 	%f3, %f1, %f2;
	st.volatile.shared.f32 	[%r4], %f3;
	add.s32 	%r13, %r12, %r18;
	mul.wide.u32 	%rd6, %r13, 4;
	add.s64 	%rd7, %rd3, %rd6;
	ld.global.f32 	%f4, [%rd7];
	ld.volatile.shared.f32 	%f5, [%r4];
	add.f32 	%f6, %f4, %f5;
	st.volatile.shared.f32 	[%r4], %f6;
	add.s32 	%r14, %r13, %r18;
	mul.wide.u32 	%rd8, %r14, 4;
	add.s64 	%rd9, %rd3, %rd8;
	ld.global.f32 	%f7, [%rd9];
	ld.volatile.shared.f32 	%f8, [%r4];
	add.f32 	%f9, %f7, %f8;
	st.volatile.shared.f32 	[%r4], %f9;
	add.s32 	%r15, %r14, %r18;
	mul.wide.u32 	%rd10, %r15, 4;
	add.s64 	%rd11, %rd3, %rd10;
	ld.global.f32 	%f10, [%rd11];
	ld.volatile.shared.f32 	%f11, [%r4];
	add.f32 	%f12, %f10, %f11;
	st.volatile.shared.f32 	[%r4], %f12;
	bar.sync 	0;
	setp.lt.u32 	%p1, %r18, 66;
	@%p1 bra 	$L__BB5_4;
$L__BB5_1:
	shr.u32 	%r6, %r18, 1;
	setp.ge.u32 	%p2, %r1, %r6;
	@%p2 bra 	$L__BB5_3;
	shl.b32 	%r16, %r6, 2;
	add.s32 	%r17, %r4, %r16;
	ld.shared.f32 	%f13, [%r17];
	ld.shared.f32 	%f14, [%r4];
	add.f32 	%f15, %f13, %f14;
	st.shared.f32 	[%r4], %f15;
$L__BB5_3:
	bar.sync 	0;
	setp.gt.u32 	%p3, %r18, 131;
	mov.u32 	%r18, %r6;
	@%p3 bra 	$L__BB5_1;
$L__BB5_4:
	setp.gt.u32 	%p4, %r1, 31;
	@%p4 bra 	$L__BB5_7;
	ld.volatile.shared.f32 	%f16, [%r4+128];
	ld.volatile.shared.f32 	%f17, [%r4];
	add.f32 	%f18, %f16, %f17;
	st.volatile.shared.f32 	[%r4], %f18;
	ld.volatile.shared.f32 	%f19, [%r4+64];
	ld.volatile.shared.f32 	%f20, [%r4];
	add.f32 	%f21, %f19, %f20;
	st.volatile.shared.f32 	[%r4], %f21;
	ld.volatile.shared.f32 	%f22, [%r4+32];
	ld.volatile.shared.f32 	%f23, [%r4];
	add.f32 	%f24, %f22, %f23;
	st.volatile.shared.f32 	[%r4], %f24;
	ld.volatile.shared.f32 	%f25, [%r4+16];
	ld.volatile.shared.f32 	%f26, [%r4];
	add.f32 	%f27, %f25, %f26;
	st.volatile.shared.f32 	[%r4], %f27;
	ld.volatile.shared.f32 	%f28, [%r4+8];
	ld.volatile.shared.f32 	%f29, [%r4];
	add.f32 	%f30, %f28, %f29;
	st.volatile.shared.f32 	[%r4], %f30;
	ld.volatile.shared.f32 	%f31, [%r4+4];
	ld.volatile.shared.f32 	%f32, [%r4];
	add.f32 	%f33, %f31, %f32;
	st.volatile.shared.f32 	[%r4], %f33;
	setp.ne.s32 	%p5, %r1, 0;
	@%p5 bra 	$L__BB5_7;
	ld.shared.f32 	%f34, [_ZZ7reduce5PfS_E5sdata];
	cvta.to.global.u64 	%rd12, %rd1;
	mul.wide.u32 	%rd13, %r2, 4;
	add.s64 	%rd14, %rd12, %rd13;
	st.global.f32 	[%rd14], %f34;
$L__BB5_7:
	ret;

}


// ===== COMPILED SASS (sm_100) =====

	.target	sm_100

	.elftype	@"ET_EXEC"


//--------------------- .note.nv.tkinfo           --------------------------
	.section	.note.nv.tkinfo,"",@"SHT_NOTE"
	.sectionflags	@"SHF_NOTE_NV_TKINFO"
	.tkinfo
        /*0018*/ 	.word	0x00000002
        /*0030*/ 	.string	""
        /*0030*/ 	.string	"ptxas"
        /*0030*/ 	.string	"Cuda compilation tools, release 13.0, V13.0.88"
        /*0030*/ 	.string	"Build cuda_13.0.r13.0/compiler.36424714_0"
        /*0030*/ 	.string	"-arch sm_100 -m 64 "



//--------------------- .note.nv.cuinfo           --------------------------
	.section	.note.nv.cuinfo,"",@"SHT_NOTE"
	.sectionflags	@"SHF_NOTE_NV_CUINFO"
        /*0018*/ 	.short	0x0002
        /*001a*/ 	.short	0x0064
        /*001c*/ 	.short	0x0082
	.zero		2


//--------------------- .nv.info                  --------------------------
	.section	.nv.info,"",@"SHT_CUDA_INFO"
	.align	4


	//----- nvinfo : EIATTR_REGCOUNT
	.align		4
        /*0000*/ 	.byte	0x04, 0x2f
        /*0002*/ 	.short	(.L_1 - .L_0)
	.align		4
.L_0:
        /*0004*/ 	.word	index@(_Z7reduce0PfS_)
        /*0008*/ 	.word	0x0000000b


	//----- nvinfo : EIATTR_FRAME_SIZE
	.align		4
.L_1:
        /*000c*/ 	.byte	0x04, 0x11
        /*000e*/ 	.short	(.L_3 - .L_2)
	.align		4
.L_2:
        /*0010*/ 	.word	index@(_Z7reduce0PfS_)
        /*0014*/ 	.word	0x00000000


	//----- nvinfo : EIATTR_REGCOUNT
	.align		4
.L_3:
        /*0018*/ 	.byte	0x04, 0x2f
        /*001a*/ 	.short	(.L_5 - .L_4)
	.align		4
.L_4:
        /*001c*/ 	.word	index@(_Z7reduce1PfS_)
        /*0020*/ 	.word	0x0000000a


	//----- nvinfo : EIATTR_FRAME_SIZE
	.align		4
.L_5:
        /*0024*/ 	.byte	0x04, 0x11
        /*0026*/ 	.short	(.L_7 - .L_6)
	.align		4
.L_6:
        /*0028*/ 	.word	index@(_Z7reduce1PfS_)
        /*002c*/ 	.word	0x00000000


	//----- nvinfo : EIATTR_REGCOUNT
	.align		4
.L_7:
        /*0030*/ 	.byte	0x04, 0x2f
        /*0032*/ 	.short	(.L_9 - .L_8)
	.align		4
.L_8:
        /*0034*/ 	.word	index@(_Z7reduce2PfS_)
        /*0038*/ 	.word	0x0000000b


	//----- nvinfo : EIATTR_FRAME_SIZE
	.align		4
.L_9:
        /*003c*/ 	.byte	0x04, 0x11
        /*003e*/ 	.short	(.L_11 - .L_10)
	.align		4
.L_10:
        /*0040*/ 	.word	index@(_Z7reduce2PfS_)
        /*0044*/ 	.word	0x00000000


	//----- nvinfo : EIATTR_REGCOUNT
	.align		4
.L_11:
        /*0048*/ 	.byte	0x04, 0x2f
        /*004a*/ 	.short	(.L_13 - .L_12)
	.align		4
.L_12:
        /*004c*/ 	.word	index@(_Z7reduce3PfS_)
        /*0050*/ 	.word	0x0000000a


	//----- nvinfo : EIATTR_FRAME_SIZE
	.align		4
.L_13:
        /*0054*/ 	.byte	0x04, 0x11
        /*0056*/ 	.short	(.L_15 - .L_14)
	.align		4
.L_14:
        /*0058*/ 	.word	index@(_Z7reduce3PfS_)
        /*005c*/ 	.word	0x00000000


	//----- nvinfo : EIATTR_REGCOUNT
	.align		4
.L_15:
        /*0060*/ 	.byte	0x04, 0x2f
        /*0062*/ 	.short	(.L_17 - .L_16)
	.align		4
.L_16:
        /*0064*/ 	.word	index@(_Z7reduce4PfS_)
        /*0068*/ 	.word	0x0000000b


	//----- nvinfo : EIATTR_FRAME_SIZE
	.align		4
.L_17:
        /*006c*/ 	.byte	0x04, 0x11
        /*006e*/ 	.short	(.L_19 - .L_18)
	.align		4
.L_18:
        /*0070*/ 	.word	index@(_Z7reduce4PfS_)
        /*0074*/ 	.word	0x00000000


	//----- nvinfo : EIATTR_REGCOUNT
	.align		4
.L_19:
        /*0078*/ 	.byte	0x04, 0x2f
        /*007a*/ 	.short	(.L_21 - .L_20)
	.align		4
.L_20:
        /*007c*/ 	.word	index@(_Z7reduce5PfS_)
        /*0080*/ 	.word	0x0000000e


	//----- nvinfo : EIATTR_FRAME_SIZE
	.align		4
.L_21:
        /*0084*/ 	.byte	0x04, 0x11
        /*0086*/ 	.short	(.L_23 - .L_22)
	.align		4
.L_22:
        /*0088*/ 	.word	index@(_Z7reduce5PfS_)
        /*008c*/ 	.word	0x00000000


	//----- nvinfo : EIATTR_MIN_STACK_SIZE
	.align		4
.L_23:
        /*0090*/ 	.byte	0x04, 0x12
        /*0092*/ 	.short	(.L_25 - .L_24)
	.align		4
.L_24:
        /*0094*/ 	.word	index@(_Z7reduce5PfS_)
        /*0098*/ 	.word	0x00000000


	//----- nvinfo : EIATTR_MIN_STACK_SIZE
	.align		4
.L_25:
        /*009c*/ 	.byte	0x04, 0x12
        /*009e*/ 	.short	(.L_27 - .L_26)
	.align		4
.L_26:
        /*00a0*/ 	.word	index@(_Z7reduce4PfS_)
        /*00a4*/ 	.word	0x00000000


	//----- nvinfo : EIATTR_MIN_STACK_SIZE
	.align		4
.L_27:
        /*00a8*/ 	.byte	0x04, 0x12
        /*00aa*/ 	.short	(.L_29 - .L_28)
	.align		4
.L_28:
        /*00ac*/ 	.word	index@(_Z7reduce3PfS_)
        /*00b0*/ 	.word	0x00000000


	//----- nvinfo : EIATTR_MIN_STACK_SIZE
	.align		4
.L_29:
        /*00b4*/ 	.byte	0x04, 0x12
        /*00b6*/ 	.short	(.L_31 - .L_30)
	.align		4
.L_30:
        /*00b8*/ 	.word	index@(_Z7reduce2PfS_)
        /*00bc*/ 	.word	0x00000000


	//----- nvinfo : EIATTR_MIN_STACK_SIZE
	.align		4
.L_31:
        /*00c0*/ 	.byte	0x04, 0x12
        /*00c2*/ 	.short	(.L_33 - .L_32)
	.align		4
.L_32:
        /*00c4*/ 	.word	index@(_Z7reduce1PfS_)
        /*00c8*/ 	.word	0x00000000


	//----- nvinfo : EIATTR_MIN_STACK_SIZE
	.align		4
.L_33:
        /*00cc*/ 	.byte	0x04, 0x12
        /*00ce*/ 	.short	(.L_35 - .L_34)
	.align		4
.L_34:
        /*00d0*/ 	.word	index@(_Z7reduce0PfS_)
        /*00d4*/ 	.word	0x00000000
.L_35:


//--------------------- .nv.compat                --------------------------
	.section	.nv.compat,"",@"SHT_CUDA_COMPAT_INFO"
	.align	4
        /*0000*/ 	.byte	0x02, 0x09, 0x00, 0x00, 0x02, 0x02, 0x01, 0x00, 0x02, 0x05, 0x05, 0x00, 0x03, 0x07, 0x01, 0x01
        /*0010*/ 	.byte	0x02, 0x03, 0x00, 0x00, 0x02, 0x06, 0x01, 0x00, 0x04, 0x0b, 0x08, 0x00, 0x09, 0x00, 0x00, 0x00
        /*0020*/ 	.byte	0x00, 0x00, 0x00, 0x00


//--------------------- .nv.info._Z7reduce5PfS_   --------------------------
	.section	.nv.info._Z7reduce5PfS_,"",@"SHT_CUDA_INFO"
	.sectionflags	@""
	.align	4


	//----- nvinfo : EIATTR_CUDA_API_VERSION
	.align		4
        /*0000*/ 	.byte	0x04, 0x37
        /*0002*/ 	.short	(.L_37 - .L_36)
.L_36:
        /*0004*/ 	.word	0x00000082


	//----- nvinfo : EIATTR_KPARAM_INFO
	.align		4
.L_37:
        /*0008*/ 	.byte	0x04, 0x17
        /*000a*/ 	.short	(.L_39 - .L_38)
.L_38:
        /*000c*/ 	.word	0x00000000
        /*0010*/ 	.short	0x0001
        /*0012*/ 	.short	0x0008
        /*0014*/ 	.byte	0x00, 0xf5, 0x21, 0x00


	//----- nvinfo : EIATTR_KPARAM_INFO
	.align		4
.L_39:
        /*0018*/ 	.byte	0x04, 0x17
        /*001a*/ 	.short	(.L_41 - .L_40)
.L_40:
        /*001c*/ 	.word	0x00000000
        /*0020*/ 	.short	0x0000
        /*0022*/ 	.short	0x0000
        /*0024*/ 	.byte	0x00, 0xf5, 0x21, 0x00


	//----- nvinfo : EIATTR_SPARSE_MMA_MASK
	.align		4
.L_41:
        /*0028*/ 	.byte	0x03, 0x50
        /*002a*/ 	.short	0x0000


	//----- nvinfo : EIATTR_MAXREG_COUNT
	.align		4
        /*002c*/ 	.byte	0x03, 0x1b
        /*002e*/ 	.short	0x00ff


	//----- nvinfo : EIATTR_NUM_BARRIERS
	.align		4
        /*0030*/ 	.byte	0x02, 0x4c
        /*0032*/ 	.byte	0x01
	.zero		1


	//----- nvinfo : EIATTR_MERCURY_ISA_VERSION
	.align		4
        /*0034*/ 	.byte	0x03, 0x5f
        /*0036*/ 	.short	0x0101


	//----- nvinfo : EIATTR_VRC_CTA_INIT_COUNT
	.align		4
        /*0038*/ 	.byte	0x02, 0x4a
	.zero		1
	.zero		1


	//----- nvinfo : EIATTR_EXIT_INSTR_OFFSETS
	.align		4
        /*003c*/ 	.byte	0x04, 0x1c
        /*003e*/ 	.short	(.L_43 - .L_42)


	//   ....[0]....
.L_42:
        /*0040*/ 	.word	0x00000340


	//   ....[1]....
        /*0044*/ 	.word	0x000004e0


	//   ....[2]....
        /*0048*/ 	.word	0x00000560


	//----- nvinfo : EIATTR_CBANK_PARAM_SIZE
	.align		4
.L_43:
        /*004c*/ 	.byte	0x03, 0x19
        /*004e*/ 	.short	0x0010


	//----- nvinfo : EIATTR_PARAM_CBANK
	.align		4
        /*0050*/ 	.byte	0x04, 0x0a
        /*0052*/ 	.short	(.L_45 - .L_44)
	.align		4
.L_44:
        /*0054*/ 	.word	index@(.nv.constant0._Z7reduce5PfS_)
        /*0058*/ 	.short	0x0380
        /*005a*/ 	.short	0x0010


	//----- nvinfo : EIATTR_SW_WAR
	.align		4
.L_45:
        /*005c*/ 	.byte	0x04, 0x36
        /*005e*/ 	.short	(.L_47 - .L_46)
.L_46:
        /*0060*/ 	.word	0x00000008
.L_47:


//--------------------- .nv.info._Z7reduce4PfS_   --------------------------
	.section	.nv.info._Z7reduce4PfS_,"",@"SHT_CUDA_INFO"
	.sectionflags	@""
	.align	4


	//----- nvinfo : EIATTR_CUDA_API_VERSION
	.align		4
        /*0000*/ 	.byte	0x04, 0x37
        /*0002*/ 	.short	(.L_49 - .L_48)
.L_48:
        /*0004*/ 	.word	0x00000082


	//----- nvinfo : EIATTR_KPARAM_INFO
	.align		4
.L_49:
        /*0008*/ 	.byte	0x04, 0x17
        /*000a*/ 	.short	(.L_51 - .L_50)
.L_50:
        /*000c*/ 	.word	0x00000000
        /*0010*/ 	.short	0x0001
        /*0012*/ 	.short	0x0008
        /*0014*/ 	.byte	0x00, 0xf5, 0x21, 0x00


	//----- nvinfo : EIATTR_KPARAM_INFO
	.align		4
.L_51:
        /*0018*/ 	.byte	0x04, 0x17
        /*001a*/ 	.short	(.L_53 - .L_52)
.L_52:
        /*001c*/ 	.word	0x00000000
        /*0020*/ 	.short	0x0000
        /*0022*/ 	.short	0x0000
        /*0024*/ 	.byte	0x00, 0xf5, 0x21, 0x00


	//----- nvinfo : EIATTR_SPARSE_MMA_MASK
	.align		4
.L_53:
        /*0028*/ 	.byte	0x03, 0x50
        /*002a*/ 	.short	0x0000


	//----- nvinfo : EIATTR_MAXREG_COUNT
	.align		4
        /*002c*/ 	.byte	0x03, 0x1b
        /*002e*/ 	.short	0x00ff


	//----- nvinfo : EIATTR_NUM_BARRIERS
	.align		4
        /*0030*/ 	.byte	0x02, 0x4c
        /*0032*/ 	.byte	0x01
	.zero		1


	//----- nvinfo : EIATTR_MERCURY_ISA_VERSION
	.align		4
        /*0034*/ 	.byte	0x03, 0x5f
        /*0036*/ 	.short	0x0101


	//----- nvinfo : EIATTR_VRC_CTA_INIT_COUNT
	.align		4
        /*0038*/ 	.byte	0x02, 0x4a
	.zero		1
	.zero		1


	//----- nvinfo : EIATTR_EXIT_INSTR_OFFSETS
	.align		4
        /*003c*/ 	.byte	0x04, 0x1c
        /*003e*/ 	.short	(.L_55 - .L_54)


	//   ....[0]....
.L_54:
        /*0040*/ 	.word	0x000001e0


	//   ....[1]....
        /*0044*/ 	.word	0x00000380


	//   ....[2]....
        /*0048*/ 	.word	0x00000400


	//----- nvinfo : EIATTR_CBANK_PARAM_SIZE
	.align		4
.L_55:
        /*004c*/ 	.byte	0x03, 0x19
        /*004e*/ 	.short	0x0010


	//----- nvinfo : EIATTR_PARAM_CBANK
	.align		4
        /*0050*/ 	.byte	0x04, 0x0a
        /*0052*/ 	.short	(.L_57 - .L_56)
	.align		4
.L_56:
        /*0054*/ 	.word	index@(.nv.constant0._Z7reduce4PfS_)
        /*0058*/ 	.short	0x0380
        /*005a*/ 	.short	0x0010


	//----- nvinfo : EIATTR_SW_WAR
	.align		4
.L_57:
        /*005c*/ 	.byte	0x04, 0x36
        /*005e*/ 	.short	(.L_59 - .L_58)
.L_58:
        /*0060*/ 	.word	0x00000008
.L_59:


//--------------------- .nv.info._Z7reduce3PfS_   --------------------------
	.section	.nv.info._Z7reduce3PfS_,"",@"SHT_CUDA_INFO"
	.sectionflags	@""
	.align	4


	//----- nvinfo : EIATTR_CUDA_API_VERSION
	.align		4
        /*0000*/ 	.byte	0x04, 0x37
        /*0002*/ 	.short	(.L_61 - .L_60)
.L_60:
        /*0004*/ 	.word	0x00000082


	//----- nvinfo : EIATTR_KPARAM_INFO
	.align		4
.L_61:
        /*0008*/ 	.byte	0x04, 0x17
        /*000a*/ 	.short	(.L_63 - .L_62)
.L_62:
        /*000c*/ 	.word	0x00000000
        /*0010*/ 	.short	0x0001
        /*0012*/ 	.short	0x0008
        /*0014*/ 	.byte	0x00, 0xf5, 0x21, 0x00


	//----- nvinfo : EIATTR_KPARAM_INFO
	.align		4
.L_63:
        /*0018*/ 	.byte	0x04, 0x17
        /*001a*/ 	.short	(.L_65 - .L_64)
.L_64:
        /*001c*/ 	.word	0x00000000
        /*0020*/ 	.short	0x0000
        /*0022*/ 	.short	0x0000
        /*0024*/ 	.byte	0x00, 0xf5, 0x21, 0x00


	//----- nvinfo : EIATTR_SPARSE_MMA_MASK
	.align		4
.L_65:
        /*0028*/ 	.byte	0x03, 0x50
        /*002a*/ 	.short	0x0000


	//----- nvinfo : EIATTR_MAXREG_COUNT
	.align		4
        /*002c*/ 	.byte	0x03, 0x1b
        /*002e*/ 	.short	0x00ff


	//----- nvinfo : EIATTR_NUM_BARRIERS
	.align		4
        /*0030*/ 	.byte	0x02, 0x4c
        /*0032*/ 	.byte	0x01
	.zero		1


	//----- nvinfo : EIATTR_MERCURY_ISA_VERSION
	.align		4
        /*0034*/ 	.byte	0x03, 0x5f
        /*0036*/ 	.short	0x0101


	//----- nvinfo : EIATTR_VRC_CTA_INIT_COUNT
	.align		4
        /*0038*/ 	.byte	0x02, 0x4a
	.zero		1
	.zero		1


	//----- nvinfo : EIATTR_EXIT_INSTR_OFFSETS
	.align		4
        /*003c*/ 	.byte	0x04, 0x1c
        /*003e*/ 	.short	(.L_67 - .L_66)


	//   ....[0]....
.L_66:
        /*0040*/ 	.word	0x00000370


	//   ....[1]....
        /*0044*/ 	.word	0x00000430


	//----- nvinfo : EIATTR_CBANK_PARAM_SIZE
	.align		4
.L_67:
        /*0048*/ 	.byte	0x03, 0x19
        /*004a*/ 	.short	0x0010


	//----- nvinfo : EIATTR_PARAM_CBANK
	.align		4
        /*004c*/ 	.byte	0x04, 0x0a
        /*004e*/ 	.short	(.L_69 - .L_68)
	.align		4
.L_68:
        /*0050*/ 	.word	index@(.nv.constant0._Z7reduce3PfS_)
        /*0054*/ 	.short	0x0380
        /*0056*/ 	.short	0x0010


	//----- nvinfo : EIATTR_SW_WAR
	.align		4
.L_69:
        /*0058*/ 	.byte	0x04, 0x36
        /*005a*/ 	.short	(.L_71 - .L_70)
.L_70:
        /*005c*/ 	.word	0x00000008
.L_71:


//--------------------- .nv.info._Z7reduce2PfS_   --------------------------
	.section	.nv.info._Z7reduce2PfS_,"",@"SHT_CUDA_INFO"
	.sectionflags	@""
	.align	4


	//----- nvinfo : EIATTR_CUDA_API_VERSION
	.align		4
        /*0000*/ 	.byte	0x04, 0x37
        /*0002*/ 	.short	(.L_73 - .L_72)
.L_72:
        /*0004*/ 	.word	0x00000082


	//----- nvinfo : EIATTR_KPARAM_INFO
	.align		4
.L_73:
        /*0008*/ 	.byte	0x04, 0x17
        /*000a*/ 	.short	(.L_75 - .L_74)
.L_74:
        /*000c*/ 	.word	0x00000000
        /*0010*/ 	.short	0x0001
        /*0012*/ 	.short	0x0008
        /*0014*/ 	.byte	0x00, 0xf5, 0x21, 0x00


	//----- nvinfo : EIATTR_KPARAM_INFO
	.align		4
.L_75:
        /*0018*/ 	.byte	0x04, 0x17
        /*001a*/ 	.short	(.L_77 - .L_76)
.L_76:
        /*001c*/ 	.word	0x00000000
        /*0020*/ 	.short	0x0000
        /*0022*/ 	.short	0x0000
        /*0024*/ 	.byte	0x00, 0xf5, 0x21, 0x00


	//----- nvinfo : EIATTR_SPARSE_MMA_MASK
	.align		4
.L_77:
        /*0028*/ 	.byte	0x03, 0x50
        /*002a*/ 	.short	0x0000


	//----- nvinfo : EIATTR_MAXREG_COUNT
	.align		4
        /*002c*/ 	.byte	0x03, 0x1b
        /*002e*/ 	.short	0x00ff


	//----- nvinfo : EIATTR_NUM_BARRIERS
	.align		4
        /*0030*/ 	.byte	0x02, 0x4c
        /*0032*/ 	.byte	0x01
	.zero		1


	//----- nvinfo : EIATTR_MERCURY_ISA_VERSION
	.align		4
        /*0034*/ 	.byte	0x03, 0x5f
        /*0036*/ 	.short	0x0101


	//----- nvinfo : EIATTR_VRC_CTA_INIT_COUNT
	.align		4
        /*0038*/ 	.byte	0x02, 0x4a
	.zero		1
	.zero		1


	//----- nvinfo : EIATTR_EXIT_INSTR_OFFSETS
	.align		4
        /*003c*/ 	.byte	0x04, 0x1c
        /*003e*/ 	.short	(.L_79 - .L_78)


	//   ....[0]....
.L_78:
        /*0040*/ 	.word	0x000001e0


	//   ....[1]....
        /*0044*/ 	.word	0x00000260


	//----- nvinfo : EIATTR_CBANK_PARAM_SIZE
	.align		4
.L_79:
        /*0048*/ 	.byte	0x03, 0x19
        /*004a*/ 	.short	0x0010


	//----- nvinfo : EIATTR_PARAM_CBANK
	.align		4
        /*004c*/ 	.byte	0x04, 0x0a
        /*004e*/ 	.short	(.L_81 - .L_80)
	.align		4
.L_80:
        /*0050*/ 	.word	index@(.nv.constant0._Z7reduce2PfS_)
        /*0054*/ 	.short	0x0380
        /*0056*/ 	.short	0x0010


	//----- nvinfo : EIATTR_SW_WAR
	.align		4
.L_81:
        /*0058*/ 	.byte	0x04, 0x36
        /*005a*/ 	.short	(.L_83 - .L_82)
.L_82:
        /*005c*/ 	.word	0x00000008
.L_83:


//--------------------- .nv.info._Z7reduce1PfS_   --------------------------
	.section	.nv.info._Z7reduce1PfS_,"",@"SHT_CUDA_INFO"
	.sectionflags	@""
	.align	4


	//----- nvinfo : EIATTR_CUDA_API_VERSION
	.align		4
        /*0000*/ 	.byte	0x04, 0x37
        /*0002*/ 	.short	(.L_85 - .L_84)
.L_84:
        /*0004*/ 	.word	0x00000082


	//----- nvinfo : EIATTR_KPARAM_INFO
	.align		4
.L_85:
        /*0008*/ 	.byte	0x04, 0x17
        /*000a*/ 	.short	(.L_87 - .L_86)
.L_86:
        /*000c*/ 	.word	0x00000000
        /*0010*/ 	.short	0x0001
        /*0012*/ 	.short	0x0008
        /*0014*/ 	.byte	0x00, 0xf5, 0x21, 0x00


	//----- nvinfo : EIATTR_KPARAM_INFO
	.align		4
.L_87:
        /*0018*/ 	.byte	0x04, 0x17
        /*001a*/ 	.short	(.L_89 - .L_88)
.L_88:
        /*001c*/ 	.word	0x00000000
        /*0020*/ 	.short	0x0000
        /*0022*/ 	.short	0x0000
        /*0024*/ 	.byte	0x00, 0xf5, 0x21, 0x00


	//----- nvinfo : EIATTR_SPARSE_MMA_MASK
	.align		4
.L_89:
        /*0028*/ 	.byte	0x03, 0x50
        /*002a*/ 	.short	0x0000


	//----- nvinfo : EIATTR_MAXREG_COUNT
	.align		4
        /*002c*/ 	.byte	0x03, 0x1b
        /*002e*/ 	.short	0x00ff


	//----- nvinfo : EIATTR_NUM_BARRIERS
	.align		4
        /*0030*/ 	.byte	0x02, 0x4c
        /*0032*/ 	.byte	0x01
	.zero		1


	//----- nvinfo : EIATTR_MERCURY_ISA_VERSION
	.align		4
        /*0034*/ 	.byte	0x03, 0x5f
        /*0036*/ 	.short	0x0101


	//----- nvinfo : EIATTR_VRC_CTA_INIT_COUNT
	.align		4
        /*0038*/ 	.byte	0x02, 0x4a
	.zero		1
	.zero		1


	//----- nvinfo : EIATTR_EXIT_INSTR_OFFSETS
	.align		4
        /*003c*/ 	.byte	0x04, 0x1c
        /*003e*/ 	.short	(.L_91 - .L_90)


	//   ....[0]....
.L_90:
        /*0040*/ 	.word	0x00000220


	//   ....[1]....
        /*0044*/ 	.word	0x000002a0


	//----- nvinfo : EIATTR_CBANK_PARAM_SIZE
	.align		4
.L_91:
        /*0048*/ 	.byte	0x03, 0x19
        /*004a*/ 	.short	0x0010


	//----- nvinfo : EIATTR_PARAM_CBANK
	.align		4
        /*004c*/ 	.byte	0x04, 0x0a
        /*004e*/ 	.short	(.L_93 - .L_92)
	.align		4
.L_92:
        /*0050*/ 	.word	index@(.nv.constant0._Z7reduce1PfS_)
        /*0054*/ 	.short	0x0380
        /*0056*/ 	.short	0x0010


	//----- nvinfo : EIATTR_SW_WAR
	.align		4
.L_93:
        /*0058*/ 	.byte	0x04, 0x36
        /*005a*/ 	.short	(.L_95 - .L_94)
.L_94:
        /*005c*/ 	.word	0x00000008
.L_95:


//--------------------- .nv.info._Z7reduce0PfS_   --------------------------
	.section	.nv.info._Z7reduce0PfS_,"",@"SHT_CUDA_INFO"
	.sectionflags	@""
	.align	4


	//----- nvinfo : EIATTR_CUDA_API_VERSION
	.align		4
        /*0000*/ 	.byte	0x04, 0x37
        /*0002*/ 	.short	(.L_97 - .L_96)
.L_96:
        /*0004*/ 	.word	0x00000082


	//----- nvinfo : EIATTR_KPARAM_INFO
	.align		4
.L_97:
        /*0008*/ 	.byte	0x04, 0x17
        /*000a*/ 	.short	(.L_99 - .L_98)
.L_98:
        /*000c*/ 	.word	0x00000000
        /*0010*/ 	.short	0x0001
        /*0012*/ 	.short	0x0008
        /*0014*/ 	.byte	0x00, 0xf5, 0x21, 0x00


	//----- nvinfo : EIATTR_KPARAM_INFO
	.align		4
.L_99:
        /*0018*/ 	.byte	0x04, 0x17
        /*001a*/ 	.short	(.L_101 - .L_100)
.L_100:
        /*001c*/ 	.word	0x00000000
        /*0020*/ 	.short	0x0000
        /*0022*/ 	.short	0x0000
        /*0024*/ 	.byte	0x00, 0xf5, 0x21, 0x00


	//----- nvinfo : EIATTR_SPARSE_MMA_MASK
	.align		4
.L_101:
        /*0028*/ 	.byte	0x03, 0x50
        /*002a*/ 	.short	0x0000


	//----- nvinfo : EIATTR_MAXREG_COUNT
	.align		4
        /*002c*/ 	.byte	0x03, 0x1b
        /*002e*/ 	.short	0x00ff


	//----- nvinfo : EIATTR_NUM_BARRIERS
	.align		4
        /*0030*/ 	.byte	0x02, 0x4c
        /*0032*/ 	.byte	0x01
	.zero		1


	//----- nvinfo : EIATTR_MERCURY_ISA_VERSION
	.align		4
        /*0034*/ 	.byte	0x03, 0x5f
        /*0036*/ 	.short	0x0101


	//----- nvinfo : EIATTR_VRC_CTA_INIT_COUNT
	.align		4
        /*0038*/ 	.byte	0x02, 0x4a
	.zero		1
	.zero		1


	//----- nvinfo : EIATTR_EXIT_INSTR_OFFSETS
	.align		4
        /*003c*/ 	.byte	0x04, 0x1c
        /*003e*/ 	.short	(.L_103 - .L_102)


	//   ....[0]....
.L_102:
        /*0040*/ 	.word	0x000001f0


	//   ....[1]....
        /*0044*/ 	.word	0x00000270


	//----- nvinfo : EIATTR_CBANK_PARAM_SIZE
	.align		4
.L_103:
        /*0048*/ 	.byte	0x03, 0x19
        /*004a*/ 	.short	0x0010


	//----- nvinfo : EIATTR_PARAM_CBANK
	.align		4
        /*004c*/ 	.byte	0x04, 0x0a
        /*004e*/ 	.short	(.L_105 - .L_104)
	.align		4
.L_104:
        /*0050*/ 	.word	index@(.nv.constant0._Z7reduce0PfS_)
        /*0054*/ 	.short	0x0380
        /*0056*/ 	.short	0x0010


	//----- nvinfo : EIATTR_SW_WAR
	.align		4
.L_105:
        /*0058*/ 	.byte	0x04, 0x36
        /*005a*/ 	.short	(.L_107 - .L_106)
.L_106:
        /*005c*/ 	.word	0x00000008
.L_107:


//--------------------- .nv.callgraph             --------------------------
	.section	.nv.callgraph,"",@"SHT_CUDA_CALLGRAPH"
	.align	4
	.sectionentsize	8
	.align		4
        /*0000*/ 	.word	0x00000000
	.align		4
        /*0004*/ 	.word	0xffffffff
	.align		4
        /*0008*/ 	.word	0x00000000
	.align		4
        /*000c*/ 	.word	0xfffffffe
	.align		4
        /*0010*/ 	.word	0x00000000
	.align		4
        /*0014*/ 	.word	0xfffffffd
	.align		4
        /*0018*/ 	.word	0x00000000
	.align		4
        /*001c*/ 	.word	0xfffffffc


//--------------------- .text._Z7reduce5PfS_      --------------------------
	.section	.text._Z7reduce5PfS_,"ax",@progbits
	.align	128
        .global         _Z7reduce5PfS_
        .type           _Z7reduce5PfS_,@function
        .size           _Z7reduce5PfS_,(.L_x_18 - _Z7reduce5PfS_)
        .other          _Z7reduce5PfS_,@"STO_CUDA_ENTRY STV_DEFAULT"
_Z7reduce5PfS_:
.text._Z7reduce5PfS_:
[----:B------:R-:W-:Y:S01]  /*0000*/  LDC R1, c[0x0][0x37c] ;  /* 0x0000df00ff017b82 */ /* 0x000fe20000000800 */
[----:B------:R-:W0:Y:S01]  /*0010*/  S2R R0, SR_CTAID.X ;  /* 0x0000000000007919 */ /* 0x000e220000002500 */
[----:B------:R-:W0:Y:S06]  /*0020*/  LDCU UR8, c[0x0][0x360] ;  /* 0x00006c00ff0877ac */ /* 0x000e2c0008000800 */
[----:B------:R-:W1:Y:S01]  /*0030*/  LDC.64 R10, c[0x0][0x380] ;  /* 0x0000e000ff0a7b82 */ /* 0x000e620000000a00 */
[----:B------:R-:W2:Y:S01]  /*0040*/  S2R R2, SR_TID.X ;  /* 0x0000000000027919 */ /* 0x000ea20000002100 */
[----:B------:R-:W3:Y:S01]  /*0050*/  LDCU.64 UR6, c[0x0][0x358] ;  /* 0x00006b00ff0677ac */ /* 0x000ee20008000a00 */
[----:B0-----:R-:W-:-:S05]  /*0060*/  IMAD R3, R0, UR8, RZ ;  /* 0x0000000800037c24 */ /* 0x001fca000f8e02ff */
[----:B--2---:R-:W-:-:S05]  /*0070*/  LEA R3, R3, R2, 0x2 ;  /* 0x0000000203037211 */ /* 0x004fca00078e10ff */
[----:B-1----:R-:W-:-:S06]  /*0080*/  IMAD.WIDE.U32 R4, R3, 0x4, R10 ;  /* 0x0000000403047825 */ /* 0x002fcc00078e000a */
[----:B---3--:R0:W2:Y:S01]  /*0090*/  LDG.E R4, desc[UR6][R4.64] ;  /* 0x0000000604047981 */ /* 0x0080a2000c1e1900 */
[----:B------:R-:W-:-:S05]  /*00a0*/  IADD3 R3, PT, PT, R3, UR8, RZ ;  /* 0x0000000803037c10 */ /* 0x000fca000fffe0ff */
[----:B------:R-:W-:-:S06]  /*00b0*/  IMAD.WIDE.U32 R6, R3, 0x4, R10 ;  /* 0x0000000403067825 */ /* 0x000fcc00078e000a */
[----:B------:R-:W3:Y:S01]  /*00c0*/  LDG.E R6, desc[UR6][R6.64] ;  /* 0x0000000606067981 */ /* 0x000ee2000c1e1900 */
[----:B------:R-:W-:-:S05]  /*00d0*/  IADD3 R3, PT, PT, R3, UR8, RZ ;  /* 0x0000000803037c10 */ /* 0x000fca000fffe0ff */
[----:B------:R-:W-:-:S06]  /*00e0*/  IMAD.WIDE.U32 R8, R3, 0x4, R10 ;  /* 0x0000000403087825 */ /* 0x000fcc00078e000a */
[----:B------:R-:W4:Y:S01]  /*00f0*/  LDG.E R8, desc[UR6][R8.64] ;  /* 0x0000000608087981 */ /* 0x000f22000c1e1900 */
[----:B------:R-:W-:-:S05]  /*0100*/  IADD3 R3, PT, PT, R3, UR8, RZ ;  /* 0x0000000803037c10 */ /* 0x000fca000fffe0ff */
[----:B------:R-:W-:-:S06]  /*0110*/  IMAD.WIDE.U32 R10, R3, 0x4, R10 ;  /* 0x00000004030a7825 */ /* 0x000fcc00078e000a */
[----:B------:R-:W5:Y:S01]  /*0120*/  LDG.E R10, desc[UR6][R10.64] ;  /* 0x000000060a0a7981 */ /* 0x000f62000c1e1900 */
[----:B------:R-:W1:Y:S01]  /*0130*/  S2UR UR5, SR_CgaCtaId ;  /* 0x00000000000579c3 */ /* 0x000e620000008800 */
[----:B------:R-:W-:Y:S01]  /*0140*/  UMOV UR4, 0x400 ;  /* 0x0000040000047882 */ /* 0x000fe20000000000 */
[----:B------:R-:W-:Y:S01]  /*0150*/  UISETP.GE.U32.AND UP0, UPT, UR8, 0x42, UPT ;  /* 0x000000420800788c */ /* 0x000fe2000bf06070 */
[----:B------:R-:W-:Y:S01]  /*0160*/  ISETP.GT.U32.AND P0, PT, R2, 0x1f, PT ;  /* 0x0000001f0200780c */ /* 0x000fe20003f04070 */
[----:B-1----:R-:W-:-:S06]  /*0170*/  ULEA UR4, UR5, UR4, 0x18 ;  /* 0x0000000405047291 */ /* 0x002fcc000f8ec0ff */
[----:B------:R-:W-:-:S05]  /*0180*/  LEA R3, R2, UR4, 0x2 ;  /* 0x0000000402037c11 */ /* 0x000fca000f8e10ff */
[----:B------:R-:W-:Y:S04]  /*0190*/  STS [R3], RZ ;  /* 0x000000ff03007388 */ /* 0x000fe80000000800 */
[----:B0-----:R-:W2:Y:S02]  /*01a0*/  LDS R5, [R3] ;  /* 0x0000000003057984 */ /* 0x001ea40000000800 */
[----:B--2---:R-:W-:-:S05]  /*01b0*/  FADD R4, R4, R5 ;  /* 0x0000000504047221 */ /* 0x004fca0000000000 */
[----:B------:R-:W-:Y:S04]  /*01c0*/  STS [R3], R4 ;  /* 0x0000000403007388 */ /* 0x000fe80000000800 */
[----:B------:R-:W3:Y:S02]  /*01d0*/  LDS R5, [R3] ;  /* 0x0000000003057984 */ /* 0x000ee40000000800 */
[----:B---3--:R-:W-:-:S05]  /*01e0*/  FADD R6, R6, R5 ;  /* 0x0000000506067221 */ /* 0x008fca0000000000 */
[----:B------:R-:W-:Y:S04]  /*01f0*/  STS [R3], R6 ;  /* 0x0000000603007388 */ /* 0x000fe80000000800 */
[----:B------:R-:W4:Y:S02]  /*0200*/  LDS R5, [R3] ;  /* 0x0000000003057984 */ /* 0x000f240000000800 */
[----:B----4-:R-:W-:-:S05]  /*0210*/  FADD R8, R8, R5 ;  /* 0x0000000508087221 */ /* 0x010fca0000000000 */
[----:B------:R-:W-:Y:S04]  /*0220*/  STS [R3], R8 ;  /* 0x0000000803007388 */ /* 0x000fe80000000800 */
[----:B------:R-:W5:Y:S02]  /*0230*/  LDS R5, [R3] ;  /* 0x0000000003057984 */ /* 0x000f640000000800 */
[----:B-----5:R-:W-:-:S05]  /*0240*/  FADD R10, R10, R5 ;  /* 0x000000050a0a7221 */ /* 0x020fca0000000000 */
[----:B------:R0:W-:Y:S01]  /*0250*/  STS [R3], R10 ;  /* 0x0000000a03007388 */ /* 0x0001e20000000800 */
[----:B------:R-:W-:Y:S06]  /*0260*/  BAR.SYNC.DEFER_BLOCKING 0x0 ;  /* 0x0000000000007b1d */ /* 0x000fec0000010000 */
[----:B------:R-:W-:Y:S05]  /*0270*/  BRA.U !UP0, `(.L_x_0) ;  /* 0x0000000108307547 */ /* 0x000fea000b800000 */
[----:B------:R-:W-:-:S07]  /*0280*/  MOV R4, UR8 ;  /* 0x0000000800047c02 */ /* 0x000fce0008000f00 */
.L_x_1:
[----:B------:R-:W-:-:S04]  /*0290*/  SHF.R.U32.HI R7, RZ, 0x1, R4 ;  /* 0x00000001ff077819 */ /* 0x000fc80000011604 */
[----:B------:R-:W-:-:S13]  /*02a0*/  ISETP.GE.U32.AND P1, PT, R2, R7, PT ;  /* 0x000000070200720c */ /* 0x000fda0003f26070 */
[----:B------:R-:W-:Y:S01]  /*02b0*/  @!P1 LEA R5, R7, R3, 0x2 ;  /* 0x0000000307059211 */ /* 0x000fe200078e10ff */
[----:B------:R-:W-:Y:S05]  /*02c0*/  @!P1 LDS R6, [R3] ;  /* 0x0000000003069984 */ /* 0x000fea0000000800 */
[----:B------:R-:W1:Y:S02]  /*02d0*/  @!P1 LDS R5, [R5] ;  /* 0x0000000005059984 */ /* 0x000e640000000800 */
[----:B-1----:R-:W-:-:S05]  /*02e0*/  @!P1 FADD R6, R5, R6 ;  /* 0x0000000605069221 */ /* 0x002fca0000000000 */
[----:B------:R1:W-:Y:S01]  /*02f0*/  @!P1 STS [R3], R6 ;  /* 0x0000000603009388 */ /* 0x0003e20000000800 */
[----:B------:R-:W-:Y:S01]  /*0300*/  BAR.SYNC.DEFER_BLOCKING 0x0 ;  /* 0x0000000000007b1d */ /* 0x000fe20000010000 */
[----:B------:R-:W-:Y:S02]  /*0310*/  ISETP.GT.U32.AND P1, PT, R4, 0x83, PT ;  /* 0x000000830400780c */ /* 0x000fe40003f24070 */
[----:B------:R-:W-:-:S11]  /*0320*/  MOV R4, R7 ;  /* 0x0000000700047202 */ /* 0x000fd60000000f00 */
[----:B-1----:R-:W-:Y:S05]  /*0330*/  @P1 BRA `(.L_x_1) ;  /* 0xfffffffc00d41947 */ /* 0x002fea000383ffff */
.L_x_0:
[----:B------:R-:W-:Y:S05]  /*0340*/  @P0 EXIT ;  /* 0x000000000000094d */ /* 0x000fea0003800000 */
[----:B------:R-:W-:Y:S01]  /*0350*/  LDS R4, [R3+0x80] ;  /* 0x0000800003047984 */ /* 0x000fe20000000800 */
[----:B------:R-:W-:-:S03]  /*0360*/  ISETP.NE.AND P0, PT, R2, RZ, PT ;  /* 0x000000ff0200720c */ /* 0x000fc60003f05270 */
[----:B------:R-:W1:Y:S02]  /*0370*/  LDS R5, [R3] ;  /* 0x0000000003057984 */ /* 0x000e640000000800 */
[----:B-1----:R-:W-:-:S05]  /*0380*/  FADD R4, R4, R5 ;  /* 0x0000000504047221 */ /* 0x002fca0000000000 */
[----:B------:R-:W-:Y:S04]  /*0390*/  STS [R3], R4 ;  /* 0x0000000403007388 */ /* 0x000fe80000000800 */
[----:B------:R-:W-:Y:S04]  /*03a0*/  LDS R5, [R3+0x40] ;  /* 0x0000400003057984 */ /* 0x000fe80000000800 */
        /* <DEDUP_REMOVED lines=8> */
[----:B0-----:R-:W0:Y:S02]  /*0430*/  LDS R10, [R3] ;  /* 0x00000000030a7984 */ /* 0x001e240000000800 */
[----:B0-----:R-:W-:-:S05]  /*0440*/  FADD R10, R5, R10 ;  /* 0x0000000a050a7221 */ /* 0x001fca0000000000 */
[----:B------:R-:W-:Y:S04]  /*0450*/  STS [R3], R10 ;  /* 0x0000000a03007388 */ /* 0x000fe80000000800 */
[----:B------:R-:W-:Y:S04]  /*0460*/  LDS R4, [R3+0x8] ;  /* 0x0000080003047984 */ /* 0x000fe80000000800 */
[----:B------:R-:W0:Y:S02]  /*0470*/  LDS R5, [R3] ;  /* 0x0000000003057984 */ /* 0x000e240000000800 */
[----:B0-----:R-:W-:-:S05]  /*0480*/  FADD R4, R4, R5 ;  /* 0x0000000504047221 */ /* 0x001fca0000000000 */
[----:B------:R-:W-:Y:S04]  /*0490*/  STS [R3], R4 ;  /* 0x0000000403007388 */ /* 0x000fe80000000800 */
[----:B------:R-:W-:Y:S04]  /*04a0*/  LDS R5, [R3+0x4] ;  /* 0x0000040003057984 */ /* 0x000fe80000000800 */
[----:B------:R-:W0:Y:S02]  /*04b0*/  LDS R6, [R3] ;  /* 0x0000000003067984 */ /* 0x000e240000000800 */
[----:B0-----:R-:W-:-:S05]  /*04c0*/  FADD R6, R5, R6 ;  /* 0x0000000605067221 */ /* 0x001fca0000000000 */
[----:B------:R0:W-:Y:S01]  /*04d0*/  STS [R3], R6 ;  /* 0x0000000603007388 */ /* 0x0001e20000000800 */
[----:B------:R-:W-:Y:S05]  /*04e0*/  @P0 EXIT ;  /* 0x000000000000094d */ /* 0x000fea0003800000 */
[----:B------:R-:W1:Y:S01]  /*04f0*/  S2UR UR5, SR_CgaCtaId ;  /* 0x00000000000579c3 */ /* 0x000e620000008800 */
[----:B------:R-:W-:-:S07]  /*0500*/  UMOV UR4, 0x400 ;  /* 0x0000040000047882 */ /* 0x000fce0000000000 */
[----:B0-----:R-:W0:Y:S01]  /*0510*/  LDC.64 R2, c[0x0][0x388] ;  /* 0x0000e200ff027b82 */ /* 0x001e220000000a00 */
[----:B-1----:R-:W-:Y:S01]  /*0520*/  ULEA UR4, UR5, UR4, 0x18 ;  /* 0x0000000405047291 */ /* 0x002fe2000f8ec0ff */
[----:B0-----:R-:W-:-:S08]  /*0530*/  IMAD.WIDE.U32 R2, R0, 0x4, R2 ;  /* 0x0000000400027825 */ /* 0x001fd000078e0002 */
[----:B------:R-:W0:Y:S04]  /*0540*/  LDS R5, [UR4] ;  /* 0x00000004ff057984 */ /* 0x000e280008000800 */
[----:B0-----:R-:W-:Y:S01]  /*0550*/  STG.E desc[UR6][R2.64], R5 ;  /* 0x0000000502007986 */ /* 0x001fe2000c101906 */
[----:B------:R-:W-:Y:S05]  /*0560*/  EXIT ;  /* 0x000000000000794d */ /* 0x000fea0003800000 */
.L_x_2:
[----:B------:R-:W-:-:S00]  /*0570*/  BRA `(.L_x_2) ;  /* 0xfffffffc00fc7947 */ /* 0x000fc0000383ffff */
[----:B------:R-:W-:-:S00]  /*0580*/  NOP ;  /* 0x0000000000007918 */ /* 0x000fc00000000000 */
[----:B------:R-:W-:-:S00]  /*0590*/  NOP ;  /* 0x0000000000007918 */ /* 0x000fc00000000000 */
[----:B------:R-:W-:-:S00]  /*05a0*/  NOP ;  /* 0x0000000000007918 */ /* 0x000fc00000000000 */
[----:B------:R-:W-:-:S00]  /*05b0*/  NOP ;  /* 0x0000000000007918 */ /* 0x000fc00000000000 */
[----:B------:R-:W-:-:S00]  /*05c0*/  NOP ;  /* 0x0000000000007918 */ /* 0x000fc00000000000 */
[----:B------:R-:W-:-:S00]  /*05d0*/  NOP ;  /* 0x0000000000007918 */ /* 0x000fc00000000000 */
[----:B------:R-:W-:-:S00]  /*05e0*/  NOP ;  /* 0x0000000000007918 */ /* 0x000fc00000000000 */
[----:B------:R-:W-:-:S00]  /*05f0*/  NOP ;  /* 0x0000000000007918 */ /* 0x000fc00000000000 */
.L_x_18:


//--------------------- .text._Z7reduce4PfS_      --------------------------
	.section	.text._Z7reduce4PfS_,"ax",@progbits
	.align	128
        .global         _Z7reduce4PfS_
        .type           _Z7reduce4PfS_,@function
        .size           _Z7reduce4PfS_,(.L_x_19 - _Z7reduce4PfS_)
        .other          _Z7reduce4PfS_,@"STO_CUDA_ENTRY STV_DEFAULT"
_Z7reduce4PfS_:
.text._Z7reduce4PfS_:
[----:B------:R-:W-:Y:S01]  /*0000*/  LDC R1, c[0x0][0x37c] ;  /* 0x0000df00ff017b82 */ /* 0x000fe20000000800 */
[----:B------:R-:W0:Y:S07]  /*0010*/  S2R R3, SR_TID.X ;  /* 0x0000000000037919 */ /* 0x000e2e0000002100 */
[----:B------:R-:W1:Y:S01]  /*0020*/  LDC.64 R4, c[0x0][0x380] ;  /* 0x0000e000ff047b82 */ /* 0x000e620000000a00 */
[----:B------:R-:W0:Y:S01]  /*0030*/  LDCU UR8, c[0x0][0x360] ;  /* 0x00006c00ff0877ac */ /* 0x000e220008000800 */
[----:B------:R-:W0:Y:S01]  /*0040*/  S2R R0, SR_CTAID.X ;  /* 0x0000000000007919 */ /* 0x000e220000002500 */
[----:B------:R-:W2:Y:S01]  /*0050*/  LDCU.64 UR6, c[0x0][0x358] ;  /* 0x00006b00ff0677ac */ /* 0x000ea20008000a00 */
[----:B0-----:R-:W-:-:S04]  /*0060*/  IMAD R7, R0, UR8, R3 ;  /* 0x0000000800077c24 */ /* 0x001fc8000f8e0203 */
[----:B-1----:R-:W-:-:S06]  /*0070*/  IMAD.WIDE.U32 R4, R7, 0x4, R4 ;  /* 0x0000000407047825 */ /* 0x002fcc00078e0004 */
[----:B--2---:R-:W2:Y:S01]  /*0080*/  LDG.E R4, desc[UR6][R4.64] ;  /* 0x0000000604047981 */ /* 0x004ea2000c1e1900 */
[----:B------:R-:W0:Y:S01]  /*0090*/  S2UR UR5, SR_CgaCtaId ;  /* 0x00000000000579c3 */ /* 0x000e220000008800 */
[----:B------:R-:W-:Y:S01]  /*00a0*/  UMOV UR4, 0x400 ;  /* 0x0000040000047882 */ /* 0x000fe20000000000 */
[----:B------:R-:W-:Y:S01]  /*00b0*/  UISETP.GE.U32.AND UP0, UPT, UR8, 0x42, UPT ;  /* 0x000000420800788c */ /* 0x000fe2000bf06070 */
[----:B------:R-:W-:Y:S01]  /*00c0*/  ISETP.GT.U32.AND P0, PT, R3, 0x1f, PT ;  /* 0x0000001f0300780c */ /* 0x000fe20003f04070 */
[----:B0-----:R-:W-:-:S06]  /*00d0*/  ULEA UR4, UR5, UR4, 0x18 ;  /* 0x0000000405047291 */ /* 0x001fcc000f8ec0ff */
[----:B------:R-:W-:-:S05]  /*00e0*/  LEA R7, R3, UR4, 0x2 ;  /* 0x0000000403077c11 */ /* 0x000fca000f8e10ff */
[----:B--2---:R0:W-:Y:S01]  /*00f0*/  STS [R7], R4 ;  /* 0x0000000407007388 */ /* 0x0041e20000000800 */
[----:B------:R-:W-:Y:S06]  /*0100*/  BAR.SYNC.DEFER_BLOCKING 0x0 ;  /* 0x0000000000007b1d */ /* 0x000fec0000010000 */
[----:B------:R-:W-:Y:S05]  /*0110*/  BRA.U !UP0, `(.L_x_3) ;  /* 0x0000000108307547 */ /* 0x000fea000b800000 */
[----:B------:R-:W-:-:S07]  /*0120*/  MOV R2, UR8 ;  /* 0x0000000800027c02 */ /* 0x000fce0008000f00 */
.L_x_4:
[----:B------:R-:W-:-:S04]  /*0130*/  SHF.R.U32.HI R8, RZ, 0x1, R2 ;  /* 0x00000001ff087819 */ /* 0x000fc80000011602 */
[----:B------:R-:W-:-:S13]  /*0140*/  ISETP.GE.U32.AND P1, PT, R3, R8, PT ;  /* 0x000000080300720c */ /* 0x000fda0003f26070 */
[----:B0-----:R-:W-:Y:S01]  /*0150*/  @!P1 LEA R4, R8, R7, 0x2 ;  /* 0x0000000708049211 */ /* 0x001fe200078e10ff */
[----:B------:R-:W-:Y:S05]  /*0160*/  @!P1 LDS R5, [R7] ;  /* 0x0000000007059984 */ /* 0x000fea0000000800 */
[----:B------:R-:W0:Y:S02]  /*0170*/  @!P1 LDS R4, [R4] ;  /* 0x0000000004049984 */ /* 0x000e240000000800 */
[----:B0-----:R-:W-:-:S05]  /*0180*/  @!P1 FADD R6, R4, R5 ;  /* 0x0000000504069221 */ /* 0x001fca0000000000 */
[----:B------:R1:W-:Y:S01]  /*0190*/  @!P1 STS [R7], R6 ;  /* 0x0000000607009388 */ /* 0x0003e20000000800 */
[----:B------:R-:W-:Y:S01]  /*01a0*/  BAR.SYNC.DEFER_BLOCKING 0x0 ;  /* 0x0000000000007b1d */ /* 0x000fe20000010000 */
[----:B------:R-:W-:Y:S02]  /*01b0*/  ISETP.GT.U32.AND P1, PT, R2, 0x83, PT ;  /* 0x000000830200780c */ /* 0x000fe40003f24070 */
[----:B------:R-:W-:-:S11]  /*01c0*/  MOV R2, R8 ;  /* 0x0000000800027202 */ /* 0x000fd60000000f00 */
[----:B-1----:R-:W-:Y:S05]  /*01d0*/  @P1 BRA `(.L_x_4) ;  /* 0xfffffffc00d41947 */ /* 0x002fea000383ffff */
.L_x_3:
[----:B------:R-:W-:Y:S05]  /*01e0*/  @P0 EXIT ;  /* 0x000000000000094d */ /* 0x000fea0003800000 */
[----:B------:R-:W-:Y:S01]  /*01f0*/  LDS R2, [R7+0x80] ;  /* 0x0000800007027984 */ /* 0x000fe20000000800 */
[----:B------:R-:W-:-:S03]  /*0200*/  ISETP.NE.AND P0, PT, R3, RZ, PT ;  /* 0x000000ff0300720c */ /* 0x000fc60003f05270 */
[----:B------:R-:W1:Y:S02]  /*0210*/  LDS R5, [R7] ;  /* 0x0000000007057984 */ /* 0x000e640000000800 */
[----:B-1----:R-:W-:-:S05]  /*0220*/  FADD R2, R2, R5 ;  /* 0x0000000502027221 */ /* 0x002fca0000000000 */
[----:B------:R-:W-:Y:S04]  /*0230*/  STS [R7], R2 ;  /* 0x0000000207007388 */ /* 0x000fe80000000800 */
[----:B0-----:R-:W-:Y:S04]  /*0240*/  LDS R4, [R7+0x40] ;  /* 0x0000400007047984 */ /* 0x001fe80000000800 */
[----:B------:R-:W0:Y:S02]  /*0250*/  LDS R5, [R7] ;  /* 0x0000000007057984 */ /* 0x000e240000000800 */
        /* <DEDUP_REMOVED lines=21> */
[----:B------:R-:W2:Y:S01]  /*03b0*/  LDC.64 R2, c[0x0][0x388] ;  /* 0x0000e200ff027b82 */ /* 0x000ea20000000a00 */
[----:B-1----:R-:W-:Y:S01]  /*03c0*/  ULEA UR4, UR5, UR4, 0x18 ;  /* 0x0000000405047291 */ /* 0x002fe2000f8ec0ff */
[----:B--2---:R-:W-:-:S08]  /*03d0*/  IMAD.WIDE.U32 R2, R0, 0x4, R2 ;  /* 0x0000000400027825 */ /* 0x004fd000078e0002 */
[----:B------:R-:W1:Y:S04]  /*03e0*/  LDS R5, [UR4] ;  /* 0x00000004ff057984 */ /* 0x000e680008000800 */
[----:B-1----:R-:W-:Y:S01]  /*03f0*/  STG.E desc[UR6][R2.64], R5 ;  /* 0x0000000502007986 */ /* 0x002fe2000c101906 */
[----:B------:R-:W-:Y:S05]  /*0400*/  EXIT ;  /* 0x000000000000794d */ /* 0x000fea0003800000 */
.L_x_5:
        /* <DEDUP_REMOVED lines=15> */
.L_x_19:


//--------------------- .text._Z7reduce3PfS_      --------------------------
	.section	.text._Z7reduce3PfS_,"ax",@progbits
	.align	128
        .global         _Z7reduce3PfS_
        .type           _Z7reduce3PfS_,@function
        .size           _Z7reduce3PfS_,(.L_x_20 - _Z7reduce3PfS_)
        .other          _Z7reduce3PfS_,@"STO_CUDA_ENTRY STV_DEFAULT"
_Z7reduce3PfS_:
.text._Z7reduce3PfS_:
        /* <DEDUP_REMOVED lines=18> */
[----:B0-----:R-:W-:-:S07]  /*0120*/  MOV R2, UR8 ;  /* 0x0000000800027c02 */ /* 0x001fce0008000f00 */
.L_x_7:
[----:B------:R-:W-:-:S04]  /*0130*/  SHF.R.U32.HI R6, RZ, 0x1, R2 ;  /* 0x00000001ff067819 */ /* 0x000fc80000011602 */
[----:B------:R-:W-:-:S13]  /*0140*/  ISETP.GE.U32.AND P1, PT, R7, R6, PT ;  /* 0x000000060700720c */ /* 0x000fda0003f26070 */
[----:B------:R-:W-:Y:S01]  /*0150*/  @!P1 LEA R3, R6, R5, 0x2 ;  /* 0x0000000506039211 */ /* 0x000fe200078e10ff */
        /* <DEDUP_REMOVED lines=8> */
.L_x_6:
[----:B0-----:R-:W-:Y:S01]  /*01e0*/  @!P0 LDS R2, [R5+0x80] ;  /* 0x0000800005028984 */ /* 0x001fe20000000800 */
[----:B------:R-:W-:-:S03]  /*01f0*/  ISETP.GT.U32.AND P1, PT, R7, 0xf, PT ;  /* 0x0000000f0700780c */ /* 0x000fc60003f24070 */
[----:B------:R-:W0:Y:S02]  /*0200*/  @!P0 LDS R3, [R5] ;  /* 0x0000000005038984 */ /* 0x000e240000000800 */
[----:B0-----:R-:W-:-:S05]  /*0210*/  @!P0 FADD R2, R2, R3 ;  /* 0x0000000302028221 */ /* 0x001fca0000000000 */
[----:B------:R-:W-:Y:S01]  /*0220*/  @!P0 STS [R5], R2 ;  /* 0x0000000205008388 */ /* 0x000fe20000000800 */
[----:B------:R-:W-:-:S03]  /*0230*/  ISETP.GT.U32.AND P0, PT, R7, 0x7, PT ;  /* 0x000000070700780c */ /* 0x000fc60003f04070 */
[----:B------:R-:W-:Y:S04]  /*0240*/  @!P1 LDS R3, [R5+0x40] ;  /* 0x0000400005039984 */ /* 0x000fe80000000800 */
        /* <DEDUP_REMOVED lines=13> */
[----:B------:R-:W-:-:S03]  /*0320*/  ISETP.NE.AND P1, PT, R7, RZ, PT ;  /* 0x000000ff0700720c */ /* 0x000fc60003f25270 */
[----:B------:R-:W-:Y:S04]  /*0330*/  @!P0 LDS R3, [R5+0x8] ;  /* 0x0000080005038984 */ /* 0x000fe80000000800 */
[----:B------:R-:W0:Y:S02]  /*0340*/  @!P0 LDS R4, [R5] ;  /* 0x0000000005048984 */ /* 0x000e240000000800 */
[----:B0-----:R-:W-:-:S05]  /*0350*/  @!P0 FADD R4, R3, R4 ;  /* 0x0000000403048221 */ /* 0x001fca0000000000 */
[----:B------:R0:W-:Y:S01]  /*0360*/  @!P0 STS [R5], R4 ;  /* 0x0000000405008388 */ /* 0x0001e20000000800 */
[----:B------:R-:W-:Y:S05]  /*0370*/  @P1 EXIT ;  /* 0x000000000000194d */ /* 0x000fea0003800000 */
[----:B------:R-:W1:Y:S01]  /*0380*/  S2UR UR5, SR_CgaCtaId ;  /* 0x00000000000579c3 */ /* 0x000e620000008800 */
[----:B------:R-:W-:Y:S02]  /*0390*/  UMOV UR4, 0x400 ;  /* 0x0000040000047882 */ /* 0x000fe40000000000 */
[----:B-1----:R-:W-:-:S09]  /*03a0*/  ULEA UR4, UR5, UR4, 0x18 ;  /* 0x0000000405047291 */ /* 0x002fd2000f8ec0ff */
[----:B------:R-:W-:Y:S04]  /*03b0*/  LDS R2, [UR4+0x4] ;  /* 0x00000404ff027984 */ /* 0x000fe80008000800 */
[----:B------:R-:W0:Y:S02]  /*03c0*/  LDS R3, [R5] ;  /* 0x0000000005037984 */ /* 0x000e240000000800 */
[----:B0-----:R-:W-:Y:S02]  /*03d0*/  FADD R4, R2, R3 ;  /* 0x0000000302047221 */ /* 0x001fe40000000000 */
[----:B------:R-:W0:Y:S03]  /*03e0*/  LDC.64 R2, c[0x0][0x388] ;  /* 0x0000e200ff027b82 */ /* 0x000e260000000a00 */
[----:B------:R-:W-:Y:S04]  /*03f0*/  STS [R5], R4 ;  /* 0x0000000405007388 */ /* 0x000fe80000000800 */
[----:B------:R-:W1:Y:S01]  /*0400*/  LDS R7, [UR4] ;  /* 0x00000004ff077984 */ /* 0x000e620008000800 */
[----:B0-----:R-:W-:-:S05]  /*0410*/  IMAD.WIDE.U32 R2, R0, 0x4, R2 ;  /* 0x0000000400027825 */ /* 0x001fca00078e0002 */
[----:B-1----:R-:W-:Y:S01]  /*0420*/  STG.E desc[UR6][R2.64], R7 ;  /* 0x0000000702007986 */ /* 0x002fe2000c101906 */
[----:B------:R-:W-:Y:S05]  /*0430*/  EXIT ;  /* 0x000000000000794d */ /* 0x000fea0003800000 */
.L_x_8:
        /* <DEDUP_REMOVED lines=12> */
.L_x_20:


//--------------------- .text._Z7reduce2PfS_      --------------------------
	.section	.text._Z7reduce2PfS_,"ax",@progbits
	.align	128
        .global         _Z7reduce2PfS_
        .type           _Z7reduce2PfS_,@function
        .size           _Z7reduce2PfS_,(.L_x_21 - _Z7reduce2PfS_)
        .other          _Z7reduce2PfS_,@"STO_CUDA_ENTRY STV_DEFAULT"
_Z7reduce2PfS_:
.text._Z7reduce2PfS_:
        /* <DEDUP_REMOVED lines=12> */
[----:B------:R-:W-:Y:S01]  /*00c0*/  ISETP.NE.AND P0, PT, R6, RZ, PT ;  /* 0x000000ff0600720c */ /* 0x000fe20003f05270 */
[----:B0-----:R-:W-:-:S06]  /*00d0*/  ULEA UR4, UR5, UR4, 0x18 ;  /* 0x0000000405047291 */ /* 0x001fcc000f8ec0ff */
[----:B------:R-:W-:-:S05]  /*00e0*/  LEA R5, R6, UR4, 0x2 ;  /* 0x0000000406057c11 */ /* 0x000fca000f8e10ff */
[----:B--2---:R0:W-:Y:S01]  /*00f0*/  STS [R5], R2 ;  /* 0x0000000205007388 */ /* 0x0041e20000000800 */
[----:B------:R-:W-:Y:S06]  /*0100*/  BAR.SYNC.DEFER_BLOCKING 0x0 ;  /* 0x0000000000007b1d */ /* 0x000fec0000010000 */
[----:B------:R-:W-:Y:S05]  /*0110*/  BRA.U !UP0, `(.L_x_9) ;  /* 0x0000000108307547 */ /* 0x000fea000b800000 */
[----:B------:R-:W-:-:S07]  /*0120*/  IMAD.U32 R0, RZ, RZ, UR8 ;  /* 0x00000008ff007e24 */ /* 0x000fce000f8e00ff */
.L_x_10:
        /* <DEDUP_REMOVED lines=8> */
[----:B------:R-:W-:Y:S01]  /*01b0*/  ISETP.GT.U32.AND P1, PT, R0, 0x3, PT ;  /* 0x000000030000780c */ /* 0x000fe20003f24070 */
[----:B------:R-:W-:-:S12]  /*01c0*/  IMAD.MOV.U32 R0, RZ, RZ, R8 ;  /* 0x000000ffff007224 */ /* 0x000fd800078e0008 */
[----:B-1----:R-:W-:Y:S05]  /*01d0*/  @P1 BRA `(.L_x_10) ;  /* 0xfffffffc00d41947 */ /* 0x002fea000383ffff */
.L_x_9:
        /* <DEDUP_REMOVED lines=9> */
.L_x_11:
        /* <DEDUP_REMOVED lines=9> */
.L_x_21:


//--------------------- .text._Z7reduce1PfS_      --------------------------
	.section	.text._Z7reduce1PfS_,"ax",@progbits
	.align	128
        .global         _Z7reduce1PfS_
        .type           _Z7reduce1PfS_,@function
        .size           _Z7reduce1PfS_,(.L_x_22 - _Z7reduce1PfS_)
        .other          _Z7reduce1PfS_,@"STO_CUDA_ENTRY STV_DEFAULT"
_Z7reduce1PfS_:
.text._Z7reduce1PfS_:
        /* <DEDUP_REMOVED lines=18> */
[----:B------:R-:W-:Y:S01]  /*0120*/  SHF.L.U32 R0, R0, 0x1, RZ ;  /* 0x0000000100007819 */ /* 0x000fe200000006ff */
[----:B------:R-:W-:Y:S01]  /*0130*/  USHF.R.U32.HI UR5, URZ, 0x1, UR7 ;  /* 0x00000001ff057899 */ /* 0x000fe20008011607 */
[----:B------:R-:W-:-:S11]  /*0140*/  UMOV UR6, 0x1 ;  /* 0x0000000100067882 */ /* 0x000fd60000000000 */
.L_x_13:
[----:B-1----:R-:W-:-:S05]  /*0150*/  IMAD R3, R0, UR6, RZ ;  /* 0x0000000600037c24 */ /* 0x002fca000f8e02ff */
[----:B------:R-:W-:-:S13]  /*0160*/  ISETP.GE.U32.AND P0, PT, R3, UR7, PT ;  /* 0x0000000703007c0c */ /* 0x000fda000bf06070 */
[C---:B0-----:R-:W-:Y:S01]  /*0170*/  @!P0 IADD3 R2, PT, PT, R3.reuse, UR6, RZ ;  /* 0x0000000603028c10 */ /* 0x041fe2000fffe0ff */
[----:B------:R-:W-:Y:S01]  /*0180*/  USHF.L.U32 UR6, UR6, 0x1, URZ ;  /* 0x0000000106067899 */ /* 0x000fe200080006ff */
[----:B------:R-:W-:Y:S02]  /*0190*/  @!P0 LEA R3, R3, UR4, 0x2 ;  /* 0x0000000403038c11 */ /* 0x000fe4000f8e10ff */
[----:B------:R-:W-:Y:S01]  /*01a0*/  @!P0 LEA R2, R2, UR4, 0x2 ;  /* 0x0000000402028c11 */ /* 0x000fe2000f8e10ff */
[----:B------:R-:W-:Y:S02]  /*01b0*/  UISETP.GT.U32.AND UP0, UPT, UR6, UR5, UPT ;  /* 0x000000050600728c */ /* 0x000fe4000bf04070 */
[----:B------:R-:W-:Y:S04]  /*01c0*/  @!P0 LDS R5, [R3] ;  /* 0x0000000003058984 */ /* 0x000fe80000000800 */
[----:B------:R-:W0:Y:S02]  /*01d0*/  @!P0 LDS R2, [R2] ;  /* 0x0000000002028984 */ /* 0x000e240000000800 */
[----:B0-----:R-:W-:-:S05]  /*01e0*/  @!P0 FADD R4, R2, R5 ;  /* 0x0000000502048221 */ /* 0x001fca0000000000 */
[----:B------:R1:W-:Y:S01]  /*01f0*/  @!P0 STS [R3], R4 ;  /* 0x0000000403008388 */ /* 0x0003e20000000800 */
[----:B------:R-:W-:Y:S06]  /*0200*/  BAR.SYNC.DEFER_BLOCKING 0x0 ;  /* 0x0000000000007b1d */ /* 0x000fec0000010000 */
[----:B------:R-:W-:Y:S05]  /*0210*/  BRA.U !UP0, `(.L_x_13) ;  /* 0xfffffffd08cc7547 */ /* 0x000fea000b83ffff */
.L_x_12:
[----:B------:R-:W-:Y:S05]  /*0220*/  @P1 EXIT ;  /* 0x000000000000194d */ /* 0x000fea0003800000 */
[----:B------:R-:W2:Y:S01]  /*0230*/  S2UR UR5, SR_CgaCtaId ;  /* 0x00000000000579c3 */ /* 0x000ea20000008800 */
[----:B------:R-:W-:-:S07]  /*0240*/  UMOV UR4, 0x400 ;  /* 0x0000040000047882 */ /* 0x000fce0000000000 */
[----:B01----:R-:W0:Y:S01]  /*0250*/  LDC.64 R2, c[0x0][0x388] ;  /* 0x0000e200ff027b82 */ /* 0x003e220000000a00 */
[----:B--2---:R-:W-:Y:S01]  /*0260*/  ULEA UR4, UR5, UR4, 0x18 ;  /* 0x0000000405047291 */ /* 0x004fe2000f8ec0ff */
[----:B0-----:R-:W-:-:S08]  /*0270*/  IMAD.WIDE.U32 R2, R7, 0x4, R2 ;  /* 0x0000000407027825 */ /* 0x001fd000078e0002 */
[----:B------:R-:W0:Y:S04]  /*0280*/  LDS R5, [UR4] ;  /* 0x00000004ff057984 */ /* 0x000e280008000800 */
[----:B0-----:R-:W-:Y:S01]  /*0290*/  STG.E desc[UR8][R2.64], R5 ;  /* 0x0000000502007986 */ /* 0x001fe2000c101908 */
[----:B------:R-:W-:Y:S05]  /*02a0*/  EXIT ;  /* 0x000000000000794d */ /* 0x000fea0003800000 */
.L_x_14:
        /* <DEDUP_REMOVED lines=13> */
.L_x_22:


//--------------------- .text._Z7reduce0PfS_      --------------------------
	.section	.text._Z7reduce0PfS_,"ax",@progbits
	.align	128
        .global         _Z7reduce0PfS_
        .type           _Z7reduce0PfS_,@function
        .size           _Z7reduce0PfS_,(.L_x_23 - _Z7reduce0PfS_)
        .other          _Z7reduce0PfS_,@"STO_CUDA_ENTRY STV_DEFAULT"
_Z7reduce0PfS_:
.text._Z7reduce0PfS_:
        /* <DEDUP_REMOVED lines=18> */
[----:B------:R-:W-:-:S07]  /*0120*/  HFMA2 R0, -RZ, RZ, 0, 5.9604644775390625e-08 ;  /* 0x00000001ff007431 */ /* 0x000fce00000001ff */
.L_x_16:
[----:B------:R-:W-:-:S05]  /*0130*/  SHF.L.U32 R8, R0, 0x1, RZ ;  /* 0x0000000100087819 */ /* 0x000fca00000006ff */
[----:B0-----:R-:W-:-:S05]  /*0140*/  VIADD R2, R8, 0xffffffff ;  /* 0xffffffff08027836 */ /* 0x001fca0000000000 */
[----:B------:R-:W-:-:S13]  /*0150*/  LOP3.LUT P1, RZ, R2, R7, RZ, 0xc0, !PT ;  /* 0x0000000702ff7212 */ /* 0x000fda000782c0ff */
[----:B------:R-:W-:Y:S01]  /*0160*/  @!P1 LEA R2, R0, R5, 0x2 ;  /* 0x0000000500029211 */ /* 0x000fe200078e10ff */
[----:B------:R-:W-:Y:S01]  /*0170*/  @!P1 LDS R3, [R5] ;  /* 0x0000000005039984 */ /* 0x000fe20000000800 */
[----:B------:R-:W-:-:S04]  /*0180*/  IMAD.MOV.U32 R0, RZ, RZ, R8 ;  /* 0x000000ffff007224 */ /* 0x000fc800078e0008 */
[----:B------:R-:W0:Y:S02]  /*0190*/  @!P1 LDS R2, [R2] ;  /* 0x0000000002029984 */ /* 0x000e240000000800 */
[----:B0-----:R-:W-:-:S05]  /*01a0*/  @!P1 FADD R4, R2, R3 ;  /* 0x0000000302049221 */ /* 0x001fca0000000000 */
[----:B------:R1:W-:Y:S01]  /*01b0*/  @!P1 STS [R5], R4 ;  /* 0x0000000405009388 */ /* 0x0003e20000000800 */
[----:B------:R-:W-:Y:S01]  /*01c0*/  BAR.SYNC.DEFER_BLOCKING 0x0 ;  /* 0x0000000000007b1d */ /* 0x000fe20000010000 */
[----:B------:R-:W-:-:S13]  /*01d0*/  ISETP.GE.U32.AND P1, PT, R8, UR8, PT ;  /* 0x0000000808007c0c */ /* 0x000fda000bf26070 */
[----:B-1----:R-:W-:Y:S05]  /*01e0*/  @!P1 BRA `(.L_x_16) ;  /* 0xfffffffc00d09947 */ /* 0x002fea000383ffff */
.L_x_15:
        /* <DEDUP_REMOVED lines=9> */
.L_x_17:
        /* <DEDUP_REMOVED lines=16> */
.L_x_23:


//--------------------- .nv.shared._Z7reduce5PfS_ --------------------------
	.section	.nv.shared._Z7reduce5PfS_,"aw",@nobits
	.sectionflags	@""
	.align	4
.nv.shared._Z7reduce5PfS_:
	.zero		2048


//--------------------- .nv.shared.reserved.0     --------------------------
	.section	.nv.shared.reserved.0,"aw",@nobits
	.weak		__nv_reservedSMEM_offset_0_alias
	.size		__nv_reservedSMEM_offset_0_alias, 0, 64
	.other		__nv_reservedSMEM_offset_0_alias,@"STO_CUDA_RESERVED_SHARED STV_DEFAULT"
__nv_reservedSMEM_offset_0_alias:
	.zero		0
	.zero		64


//--------------------- .nv.shared._Z7reduce4PfS_ --------------------------
	.section	.nv.shared._Z7reduce4PfS_,"aw",@nobits
	.sectionflags	@""
	.align	4
.nv.shared._Z7reduce4PfS_:
	.zero		2048


//--------------------- .nv.shared._Z7reduce3PfS_ --------------------------
	.section	.nv.shared._Z7reduce3PfS_,"aw",@nobits
	.sectionflags	@""
	.align	4
.nv.shared._Z7reduce3PfS_:
	.zero		2048


//--------------------- .nv.shared._Z7reduce2PfS_ --------------------------
	.section	.nv.shared._Z7reduce2PfS_,"aw",@nobits
	.sectionflags	@""
	.align	4
.nv.shared._Z7reduce2PfS_:
	.zero		2048


//--------------------- .nv.shared._Z7reduce1PfS_ --------------------------
	.section	.nv.shared._Z7reduce1PfS_,"aw",@nobits
	.sectionflags	@""
	.align	4
.nv.shared._Z7reduce1PfS_:
	.zero		2048


//--------------------- .nv.shared._Z7reduce0PfS_ --------------------------
	.section	.nv.shared._Z7reduce0PfS_,"aw",@nobits
	.sectionflags	@""
	.align	4
.nv.shared._Z7reduce0PfS_:
	.zero		2048


//--------------------- .nv.constant0._Z7reduce5PfS_ --------------------------
	.section	.nv.constant0._Z7reduce5PfS_,"a",@progbits
	.sectionflags	@""
	.align	4
.nv.constant0._Z7reduce5PfS_:
	.zero		912


//--------------------- .nv.constant0._Z7reduce4PfS_ --------------------------
	.section	.nv.constant0._Z7reduce4PfS_,"a",@progbits
	.sectionflags	@""
	.align	4
.nv.constant0._Z7reduce4PfS_:
	.zero		912


//--------------------- .nv.constant0._Z7reduce3PfS_ --------------------------
	.section	.nv.constant0._Z7reduce3PfS_,"a",@progbits
	.sectionflags	@""
	.align	4
.nv.constant0._Z7reduce3PfS_:
	.zero		912


//--------------------- .nv.constant0._Z7reduce2PfS_ --------------------------
	.section	.nv.constant0._Z7reduce2PfS_,"a",@progbits
	.sectionflags	@""
	.align	4
.nv.constant0._Z7reduce2PfS_:
	.zero		912


//--------------------- .nv.constant0._Z7reduce1PfS_ --------------------------
	.section	.nv.constant0._Z7reduce1PfS_,"a",@progbits
	.sectionflags	@""
	.align	4
.nv.constant0._Z7reduce1PfS_:
	.zero		912


//--------------------- .nv.constant0._Z7reduce0PfS_ --------------------------
	.section	.nv.constant0._Z7reduce0PfS_,"a",@progbits
	.sectionflags	@""
	.align	4
.nv.constant0._Z7reduce0PfS_:
	.zero		912


//--------------------- SYMBOLS --------------------------

	.type		.nv.reservedSmem.offset0,@object
	.size		.nv.reservedSmem.offset0,0x4
	.type		.nv.reservedSmem.cap,@object
	.size		.nv.reservedSmem.cap,0x4
